//
// Generated by NVIDIA NVVM Compiler
//
// Compiler Build ID: CL-36424714
// Cuda compilation tools, release 13.0, V13.0.88
// Based on NVVM 20.0.0
//

.version 9.0
.target sm_100
.address_size 64

	// .globl	_Z6kernelP6uchar4iii
.const .align 8 .b8 average_cache[768];
.const .align 8 .b8 normalized_cache[768];

.visible .entry _Z6kernelP6uchar4iii(
	.param .u64 .ptr .align 1 _Z6kernelP6uchar4iii_param_0,
	.param .u32 _Z6kernelP6uchar4iii_param_1,
	.param .u32 _Z6kernelP6uchar4iii_param_2,
	.param .u32 _Z6kernelP6uchar4iii_param_3
)
{
	.reg .pred 	%p<31>;
	.reg .b16 	%rs<8>;
	.reg .b32 	%r<107>;
	.reg .b64 	%rd<21>;
	.reg .b64 	%fd<122>;

	ld.param.u64 	%rd5, [_Z6kernelP6uchar4iii_param_0];
	ld.param.u32 	%r42, [_Z6kernelP6uchar4iii_param_1];
	ld.param.u32 	%r43, [_Z6kernelP6uchar4iii_param_2];
	ld.param.u32 	%r44, [_Z6kernelP6uchar4iii_param_3];
	cvta.to.global.u64 	%rd1, %rd5;
	mov.u32 	%r45, %ntid.x;
	mov.u32 	%r46, %ctaid.x;
	mov.u32 	%r47, %tid.x;
	mad.lo.s32 	%r1, %r45, %r46, %r47;
	mov.u32 	%r48, %ntid.y;
	mov.u32 	%r49, %ctaid.y;
	mov.u32 	%r50, %tid.y;
	mad.lo.s32 	%r91, %r48, %r49, %r50;
	mov.u32 	%r51, %nctaid.x;
	mul.lo.s32 	%r3, %r45, %r51;
	mov.u32 	%r52, %nctaid.y;
	mul.lo.s32 	%r4, %r48, %r52;
	setp.ge.s32 	%p1, %r91, %r43;
	@%p1 bra 	$L__BB0_23;
	setp.gt.s32 	%p2, %r44, 1;
	@%p2 bra 	$L__BB0_2;
	bra.uni 	$L__BB0_19;
$L__BB0_2:
	add.s32 	%r54, %r44, -1;
	add.s32 	%r5, %r44, -2;
	add.s32 	%r55, %r44, 7;
	and.b32  	%r56, %r55, 7;
	add.s32 	%r6, %r56, -1;
	add.s32 	%r57, %r44, 3;
	and.b32  	%r7, %r57, 3;
	and.b32  	%r8, %r54, 7;
	and.b32  	%r9, %r54, -8;
	and.b32  	%r10, %r55, 3;
	and.b32  	%r11, %r57, 1;
	mov.u64 	%rd18, normalized_cache;
	add.s64 	%rd9, %rd18, 104;
$L__BB0_3:
	setp.lt.s32 	%p6, %r1, %r42;
	@%p6 bra 	$L__BB0_5;
$L__BB0_4:
	add.s32 	%r91, %r91, %r4;
	setp.lt.s32 	%p30, %r91, %r43;
	@%p30 bra 	$L__BB0_3;
	bra.uni 	$L__BB0_23;
$L__BB0_5:
	mul.lo.s32 	%r14, %r91, %r42;
	mov.u32 	%r92, %r1;
$L__BB0_6:
	setp.lt.u32 	%p7, %r5, 7;
	add.s32 	%r61, %r92, %r14;
	mul.wide.s32 	%rd8, %r61, 4;
	add.s64 	%rd2, %rd1, %rd8;
	.pragma "used_bytes_mask 7";
	ld.global.u32 	%r62, [%rd2];
	bfe.u32 	%r63, %r62, 0, 8;
	cvt.u16.u32 	%rs2, %r63;
	and.b16  	%rs3, %rs2, 255;
	bfe.u32 	%r64, %r62, 8, 8;
	cvt.u16.u32 	%rs4, %r64;
	and.b16  	%rs5, %rs4, 255;
	bfe.u32 	%r65, %r62, 16, 8;
	cvt.u16.u32 	%rs6, %r65;
	and.b16  	%rs7, %rs6, 255;
	cvt.rn.f64.u16 	%fd1, %rs3;
	cvt.rn.f64.u16 	%fd2, %rs5;
	cvt.rn.f64.u16 	%fd3, %rs7;
	ld.const.f64 	%fd12, [normalized_cache];
	ld.const.f64 	%fd13, [normalized_cache+8];
	mul.f64 	%fd14, %fd13, %fd2;
	fma.rn.f64 	%fd15, %fd12, %fd1, %fd14;
	ld.const.f64 	%fd16, [normalized_cache+16];
	fma.rn.f64 	%fd120, %fd16, %fd3, %fd15;
	mov.b32 	%r104, 0;
	mov.b32 	%r99, 1;
	@%p7 bra 	$L__BB0_10;
	mov.b32 	%r93, 0;
	mov.u64 	%rd20, %rd9;
	mov.u32 	%r104, %r93;
$L__BB0_8:
	.pragma "nounroll";
	add.s32 	%r67, %r93, 1;
	ld.const.f64 	%fd17, [%rd20+-80];
	ld.const.f64 	%fd18, [%rd20+-72];
	ld.const.f64 	%fd19, [%rd20+-64];
	mul.f64 	%fd20, %fd18, %fd2;
	fma.rn.f64 	%fd21, %fd17, %fd1, %fd20;
	fma.rn.f64 	%fd22, %fd19, %fd3, %fd21;
	setp.lt.f64 	%p8, %fd120, %fd22;
	selp.f64 	%fd23, %fd22, %fd120, %p8;
	selp.b32 	%r68, %r67, %r104, %p8;
	ld.const.f64 	%fd24, [%rd20+-56];
	ld.const.f64 	%fd25, [%rd20+-48];
	ld.const.f64 	%fd26, [%rd20+-40];
	mul.f64 	%fd27, %fd25, %fd2;
	fma.rn.f64 	%fd28, %fd24, %fd1, %fd27;
	fma.rn.f64 	%fd29, %fd26, %fd3, %fd28;
	setp.lt.f64 	%p9, %fd23, %fd29;
	selp.f64 	%fd30, %fd29, %fd23, %p9;
	add.s32 	%r69, %r93, 2;
	selp.b32 	%r70, %r69, %r68, %p9;
	ld.const.f64 	%fd31, [%rd20+-32];
	ld.const.f64 	%fd32, [%rd20+-24];
	ld.const.f64 	%fd33, [%rd20+-16];
	mul.f64 	%fd34, %fd32, %fd2;
	fma.rn.f64 	%fd35, %fd31, %fd1, %fd34;
	fma.rn.f64 	%fd36, %fd33, %fd3, %fd35;
	setp.lt.f64 	%p10, %fd30, %fd36;
	selp.f64 	%fd37, %fd36, %fd30, %p10;
	add.s32 	%r71, %r93, 3;
	selp.b32 	%r72, %r71, %r70, %p10;
	ld.const.f64 	%fd38, [%rd20+-8];
	ld.const.f64 	%fd39, [%rd20];
	ld.const.f64 	%fd40, [%rd20+8];
	mul.f64 	%fd41, %fd39, %fd2;
	fma.rn.f64 	%fd42, %fd38, %fd1, %fd41;
	fma.rn.f64 	%fd43, %fd40, %fd3, %fd42;
	setp.lt.f64 	%p11, %fd37, %fd43;
	selp.f64 	%fd44, %fd43, %fd37, %p11;
	add.s32 	%r73, %r93, 4;
	selp.b32 	%r74, %r73, %r72, %p11;
	ld.const.f64 	%fd45, [%rd20+16];
	ld.const.f64 	%fd46, [%rd20+24];
	ld.const.f64 	%fd47, [%rd20+32];
	mul.f64 	%fd48, %fd46, %fd2;
	fma.rn.f64 	%fd49, %fd45, %fd1, %fd48;
	fma.rn.f64 	%fd50, %fd47, %fd3, %fd49;
	setp.lt.f64 	%p12, %fd44, %fd50;
	selp.f64 	%fd51, %fd50, %fd44, %p12;
	add.s32 	%r75, %r93, 5;
	selp.b32 	%r76, %r75, %r74, %p12;
	ld.const.f64 	%fd52, [%rd20+40];
	ld.const.f64 	%fd53, [%rd20+48];
	ld.const.f64 	%fd54, [%rd20+56];
	mul.f64 	%fd55, %fd53, %fd2;
	fma.rn.f64 	%fd56, %fd52, %fd1, %fd55;
	fma.rn.f64 	%fd57, %fd54, %fd3, %fd56;
	setp.lt.f64 	%p13, %fd51, %fd57;
	selp.f64 	%fd58, %fd57, %fd51, %p13;
	add.s32 	%r77, %r93, 6;
	selp.b32 	%r78, %r77, %r76, %p13;
	ld.const.f64 	%fd59, [%rd20+64];
	ld.const.f64 	%fd60, [%rd20+72];
	ld.const.f64 	%fd61, [%rd20+80];
	mul.f64 	%fd62, %fd60, %fd2;
	fma.rn.f64 	%fd63, %fd59, %fd1, %fd62;
	fma.rn.f64 	%fd64, %fd61, %fd3, %fd63;
	setp.lt.f64 	%p14, %fd58, %fd64;
	selp.f64 	%fd65, %fd64, %fd58, %p14;
	add.s32 	%r79, %r93, 7;
	selp.b32 	%r80, %r79, %r78, %p14;
	ld.const.f64 	%fd66, [%rd20+88];
	ld.const.f64 	%fd67, [%rd20+96];
	ld.const.f64 	%fd68, [%rd20+104];
	mul.f64 	%fd69, %fd67, %fd2;
	fma.rn.f64 	%fd70, %fd66, %fd1, %fd69;
	fma.rn.f64 	%fd71, %fd68, %fd3, %fd70;
	setp.lt.f64 	%p15, %fd65, %fd71;
	selp.f64 	%fd120, %fd71, %fd65, %p15;
	add.s32 	%r93, %r93, 8;
	selp.b32 	%r104, %r93, %r80, %p15;
	add.s64 	%rd20, %rd20, 192;
	setp.ne.s32 	%p16, %r93, %r9;
	@%p16 bra 	$L__BB0_8;
	add.s32 	%r99, %r93, 1;
$L__BB0_10:
	setp.eq.s32 	%p17, %r8, 0;
	@%p17 bra 	$L__BB0_18;
	setp.lt.u32 	%p18, %r6, 3;
	@%p18 bra 	$L__BB0_13;
	mul.wide.u32 	%rd11, %r99, 24;
	add.s64 	%rd13, %rd18, %rd11;
	ld.const.f64 	%fd72, [%rd13];
	ld.const.f64 	%fd73, [%rd13+8];
	ld.const.f64 	%fd74, [%rd13+16];
	mul.f64 	%fd75, %fd73, %fd2;
	fma.rn.f64 	%fd76, %fd72, %fd1, %fd75;
	fma.rn.f64 	%fd77, %fd74, %fd3, %fd76;
	setp.lt.f64 	%p19, %fd120, %fd77;
	selp.f64 	%fd78, %fd77, %fd120, %p19;
	selp.b32 	%r82, %r99, %r104, %p19;
	add.s32 	%r83, %r99, 1;
	ld.const.f64 	%fd79, [%rd13+24];
	ld.const.f64 	%fd80, [%rd13+32];
	ld.const.f64 	%fd81, [%rd13+40];
	mul.f64 	%fd82, %fd80, %fd2;
	fma.rn.f64 	%fd83, %fd79, %fd1, %fd82;
	fma.rn.f64 	%fd84, %fd81, %fd3, %fd83;
	setp.lt.f64 	%p20, %fd78, %fd84;
	selp.f64 	%fd85, %fd84, %fd78, %p20;
	selp.b32 	%r84, %r83, %r82, %p20;
	add.s32 	%r85, %r99, 2;
	ld.const.f64 	%fd86, [%rd13+48];
	ld.const.f64 	%fd87, [%rd13+56];
	ld.const.f64 	%fd88, [%rd13+64];
	mul.f64 	%fd89, %fd87, %fd2;
	fma.rn.f64 	%fd90, %fd86, %fd1, %fd89;
	fma.rn.f64 	%fd91, %fd88, %fd3, %fd90;
	setp.lt.f64 	%p21, %fd85, %fd91;
	selp.f64 	%fd92, %fd91, %fd85, %p21;
	selp.b32 	%r86, %r85, %r84, %p21;
	add.s32 	%r87, %r99, 3;
	ld.const.f64 	%fd93, [%rd13+72];
	ld.const.f64 	%fd94, [%rd13+80];
	ld.const.f64 	%fd95, [%rd13+88];
	mul.f64 	%fd96, %fd94, %fd2;
	fma.rn.f64 	%fd97, %fd93, %fd1, %fd96;
	fma.rn.f64 	%fd98, %fd95, %fd3, %fd97;
	setp.lt.f64 	%p22, %fd92, %fd98;
	selp.f64 	%fd120, %fd98, %fd92, %p22;
	selp.b32 	%r104, %r87, %r86, %p22;
	add.s32 	%r99, %r99, 4;
$L__BB0_13:
	setp.eq.s32 	%p23, %r10, 0;
	@%p23 bra 	$L__BB0_18;
	setp.eq.s32 	%p24, %r7, 1;
	@%p24 bra 	$L__BB0_16;
	mul.wide.u32 	%rd14, %r99, 24;
	add.s64 	%rd16, %rd18, %rd14;
	ld.const.f64 	%fd99, [%rd16];
	ld.const.f64 	%fd100, [%rd16+8];
	ld.const.f64 	%fd101, [%rd16+16];
	mul.f64 	%fd102, %fd100, %fd2;
	fma.rn.f64 	%fd103, %fd99, %fd1, %fd102;
	fma.rn.f64 	%fd104, %fd101, %fd3, %fd103;
	setp.lt.f64 	%p25, %fd120, %fd104;
	selp.f64 	%fd105, %fd104, %fd120, %p25;
	selp.b32 	%r89, %r99, %r104, %p25;
	add.s32 	%r90, %r99, 1;
	ld.const.f64 	%fd106, [%rd16+24];
	ld.const.f64 	%fd107, [%rd16+32];
	ld.const.f64 	%fd108, [%rd16+40];
	mul.f64 	%fd109, %fd107, %fd2;
	fma.rn.f64 	%fd110, %fd106, %fd1, %fd109;
	fma.rn.f64 	%fd111, %fd108, %fd3, %fd110;
	setp.lt.f64 	%p26, %fd105, %fd111;
	selp.f64 	%fd120, %fd111, %fd105, %p26;
	selp.b32 	%r104, %r90, %r89, %p26;
	add.s32 	%r99, %r99, 2;
$L__BB0_16:
	setp.eq.s32 	%p27, %r11, 0;
	@%p27 bra 	$L__BB0_18;
	mul.wide.u32 	%rd17, %r99, 24;
	add.s64 	%rd19, %rd18, %rd17;
	ld.const.f64 	%fd112, [%rd19];
	ld.const.f64 	%fd113, [%rd19+8];
	ld.const.f64 	%fd114, [%rd19+16];
	mul.f64 	%fd115, %fd113, %fd2;
	fma.rn.f64 	%fd116, %fd112, %fd1, %fd115;
	fma.rn.f64 	%fd117, %fd114, %fd3, %fd116;
	setp.lt.f64 	%p28, %fd120, %fd117;
	selp.b32 	%r104, %r99, %r104, %p28;
$L__BB0_18:
	st.global.u8 	[%rd2+3], %r104;
	add.s32 	%r92, %r92, %r3;
	setp.lt.s32 	%p29, %r92, %r42;
	@%p29 bra 	$L__BB0_6;
	bra.uni 	$L__BB0_4;
$L__BB0_19:
	setp.ge.s32 	%p3, %r1, %r42;
	@%p3 bra 	$L__BB0_22;
	mul.lo.s32 	%r38, %r91, %r42;
	mov.u32 	%r106, %r1;
$L__BB0_21:
	add.s32 	%r53, %r106, %r38;
	mul.wide.s32 	%rd6, %r53, 4;
	add.s64 	%rd7, %rd1, %rd6;
	mov.b16 	%rs1, 0;
	st.global.u8 	[%rd7+3], %rs1;
	add.s32 	%r106, %r106, %r3;
	setp.lt.s32 	%p4, %r106, %r42;
	@%p4 bra 	$L__BB0_21;
$L__BB0_22:
	add.s32 	%r91, %r91, %r4;
	setp.lt.s32 	%p5, %r91, %r43;
	@%p5 bra 	$L__BB0_19;
$L__BB0_23:
	ret;

}


// ===== COMPILED SASS (sm_100) =====

	.target	sm_100

	.elftype	@"ET_EXEC"


//--------------------- .note.nv.tkinfo           --------------------------
	.section	.note.nv.tkinfo,"",@"SHT_NOTE"
	.sectionflags	@"SHF_NOTE_NV_TKINFO"
	.tkinfo
        /*0018*/ 	.word	0x00000002
        /*0030*/ 	.string	""
        /*0030*/ 	.string	"ptxas"
        /*0030*/ 	.string	"Cuda compilation tools, release 13.0, V13.0.88"
        /*0030*/ 	.string	"Build cuda_13.0.r13.0/compiler.36424714_0"
        /*0030*/ 	.string	"-arch sm_100 -m 64 "



//--------------------- .note.nv.cuinfo           --------------------------
	.section	.note.nv.cuinfo,"",@"SHT_NOTE"
	.sectionflags	@"SHF_NOTE_NV_CUINFO"
        /*0018*/ 	.short	0x0002
        /*001a*/ 	.short	0x0064
        /*001c*/ 	.short	0x0082
	.zero		2


//--------------------- .nv.info                  --------------------------
	.section	.nv.info,"",@"SHT_CUDA_INFO"
	.align	4


	//----- nvinfo : EIATTR_REGCOUNT
	.align		4
        /*0000*/ 	.byte	0x04, 0x2f
        /*0002*/ 	.short	(.L_3 - .L_2)
	.align		4
.L_2:
        /*0004*/ 	.word	index@(_Z6kernelP6uchar4iii)
        /*0008*/ 	.word	0x0000001d


	//----- nvinfo : EIATTR_FRAME_SIZE
	.align		4
.L_3:
        /*000c*/ 	.byte	0x04, 0x11
        /*000e*/ 	.short	(.L_5 - .L_4)
	.align		4
.L_4:
        /*0010*/ 	.word	index@(_Z6kernelP6uchar4iii)
        /*0014*/ 	.word	0x00000000


	//----- nvinfo : EIATTR_MIN_STACK_SIZE
	.align		4
.L_5:
        /*0018*/ 	.byte	0x04, 0x12
        /*001a*/ 	.short	(.L_7 - .L_6)
	.align		4
.L_6:
        /*001c*/ 	.word	index@(_Z6kernelP6uchar4iii)
        /*0020*/ 	.word	0x00000000
.L_7:


//--------------------- .nv.compat                --------------------------
	.section	.nv.compat,"",@"SHT_CUDA_COMPAT_INFO"
	.align	4
        /*0000*/ 	.byte	0x02, 0x09, 0x00, 0x00, 0x02, 0x02, 0x01, 0x00, 0x02, 0x05, 0x05, 0x00, 0x03, 0x07, 0x01, 0x01
        /*0010*/ 	.byte	0x02, 0x03, 0x00, 0x00, 0x02, 0x06, 0x01, 0x00, 0x04, 0x0b, 0x08, 0x00, 0x01, 0x00, 0x00, 0x00
        /*0020*/ 	.byte	0x00, 0x00, 0x00, 0x00


//--------------------- .nv.info._Z6kernelP6uchar4iii --------------------------
	.section	.nv.info._Z6kernelP6uchar4iii,"",@"SHT_CUDA_INFO"
	.sectionflags	@""
	.align	4


	//----- nvinfo : EIATTR_CUDA_API_VERSION
	.align		4
        /*0000*/ 	.byte	0x04, 0x37
        /*0002*/ 	.short	(.L_9 - .L_8)
.L_8:
        /*0004*/ 	.word	0x00000082


	//----- nvinfo : EIATTR_KPARAM_INFO
	.align		4
.L_9:
        /*0008*/ 	.byte	0x04, 0x17
        /*000a*/ 	.short	(.L_11 - .L_10)
.L_10:
        /*000c*/ 	.word	0x00000000
        /*0010*/ 	.short	0x0003
        /*0012*/ 	.short	0x0010
        /*0014*/ 	.byte	0x00, 0xf0, 0x11, 0x00


	//----- nvinfo : EIATTR_KPARAM_INFO
	.align		4
.L_11:
        /*0018*/ 	.byte	0x04, 0x17
        /*001a*/ 	.short	(.L_13 - .L_12)
.L_12:
        /*001c*/ 	.word	0x00000000
        /*0020*/ 	.short	0x0002
        /*0022*/ 	.short	0x000c
        /*0024*/ 	.byte	0x00, 0xf0, 0x11, 0x00


	//----- nvinfo : EIATTR_KPARAM_INFO
	.align		4
.L_13:
        /*0028*/ 	.byte	0x04, 0x17
        /*002a*/ 	.short	(.L_15 - .L_14)
.L_14:
        /*002c*/ 	.word	0x00000000
        /*0030*/ 	.short	0x0001
        /*0032*/ 	.short	0x0008
        /*0034*/ 	.byte	0x00, 0xf0, 0x11, 0x00


	//----- nvinfo : EIATTR_KPARAM_INFO
	.align		4
.L_15:
        /*0038*/ 	.byte	0x04, 0x17
        /*003a*/ 	.short	(.L_17 - .L_16)
.L_16:
        /*003c*/ 	.word	0x00000000
        /*0040*/ 	.short	0x0000
        /*0042*/ 	.short	0x0000
        /*0044*/ 	.byte	0x00, 0xf5, 0x21, 0x00


	//----- nvinfo : EIATTR_SPARSE_MMA_MASK
	.align		4
.L_17:
        /*0048*/ 	.byte	0x03, 0x50
        /*004a*/ 	.short	0x0000


	//----- nvinfo : EIATTR_MAXREG_COUNT
	.align		4
        /*004c*/ 	.byte	0x03, 0x1b
        /*004e*/ 	.short	0x00ff


	//----- nvinfo : EIATTR_MERCURY_ISA_VERSION
	.align		4
        /*0050*/ 	.byte	0x03, 0x5f
        /*0052*/ 	.short	0x0101


	//----- nvinfo : EIATTR_UNUSED_LOAD_BYTE_OFFSET
	.align		4
        /*0054*/ 	.byte	0x04, 0x44
        /*0056*/ 	.short	(.L_19 - .L_18)


	//   ....[0]....
.L_18:
        /*0058*/ 	.word	0x000003b0
        /*005c*/ 	.word	0x00000007


	//----- nvinfo : EIATTR_VRC_CTA_INIT_COUNT
	.align		4
.L_19:
        /*0060*/ 	.byte	0x02, 0x4a
	.zero		1
	.zero		1


	//----- nvinfo : EIATTR_EXIT_INSTR_OFFSETS
	.align		4
        /*0064*/ 	.byte	0x04, 0x1c
        /*0066*/ 	.short	(.L_21 - .L_20)


	//   ....[0]....
.L_20:
        /*0068*/ 	.word	0x000000f0


	//   ....[1]....
        /*006c*/ 	.word	0x00000250


	//   ....[2]....
        /*0070*/ 	.word	0x00000fb0


	//----- nvinfo : EIATTR_CRS_STACK_SIZE
	.align		4
.L_21:
        /*0074*/ 	.byte	0x04, 0x1e
        /*0076*/ 	.short	(.L_23 - .L_22)
.L_22:
        /*0078*/ 	.word	0x00000000


	//----- nvinfo : EIATTR_CBANK_PARAM_SIZE
	.align		4
.L_23:
        /*007c*/ 	.byte	0x03, 0x19
        /*007e*/ 	.short	0x0014


	//----- nvinfo : EIATTR_PARAM_CBANK
	.align		4
        /*0080*/ 	.byte	0x04, 0x0a
        /*0082*/ 	.short	(.L_25 - .L_24)
	.align		4
.L_24:
        /*0084*/ 	.word	index@(.nv.constant0._Z6kernelP6uchar4iii)
        /*0088*/ 	.short	0x0380
        /*008a*/ 	.short	0x0014


	//----- nvinfo : EIATTR_SW_WAR
	.align		4
.L_25:
        /*008c*/ 	.byte	0x04, 0x36
        /*008e*/ 	.short	(.L_27 - .L_26)
.L_26:
        /*0090*/ 	.word	0x00000008
.L_27:


//--------------------- .nv.callgraph             --------------------------
	.section	.nv.callgraph,"",@"SHT_CUDA_CALLGRAPH"
	.align	4
	.sectionentsize	8
	.align		4
        /*0000*/ 	.word	0x00000000
	.align		4
        /*0004*/ 	.word	0xffffffff
	.align		4
        /*0008*/ 	.word	0x00000000
	.align		4
        /*000c*/ 	.word	0xfffffffe
	.align		4
        /*0010*/ 	.word	0x00000000
	.align		4
        /*0014*/ 	.word	0xfffffffd
	.align		4
        /*0018*/ 	.word	0x00000000
	.align		4
        /*001c*/ 	.word	0xfffffffc


//--------------------- .nv.constant3             --------------------------
	.section	.nv.constant3,"a",@progbits
	.align	8
.nv.constant3:
	.type		average_cache,@object
	.size		average_cache,(normalized_cache - average_cache)
average_cache:
	.zero		768
	.type		normalized_cache,@object
	.size		normalized_cache,(.L_1 - normalized_cache)
normalized_cache:
	.zero		768
.L_1:


//--------------------- .text._Z6kernelP6uchar4iii --------------------------
	.section	.text._Z6kernelP6uchar4iii,"ax",@progbits
	.align	128
        .global         _Z6kernelP6uchar4iii
        .type           _Z6kernelP6uchar4iii,@function
        .size           _Z6kernelP6uchar4iii,(.L_x_15 - _Z6kernelP6uchar4iii)
        .other          _Z6kernelP6uchar4iii,@"STO_CUDA_ENTRY STV_DEFAULT"
_Z6kernelP6uchar4iii:
.text._Z6kernelP6uchar4iii:
[----:B------:R-:W-:Y:S01]  /*0000*/  LDC R1, c[0x0][0x37c] ;  /* 0x0000df00ff017b82 */ /* 0x000fe20000000800 */
[----:B------:R-:W0:Y:S01]  /*0010*/  S2R R2, SR_CTAID.Y ;  /* 0x0000000000027919 */ /* 0x000e220000002600 */
[----:B------:R-:W1:Y:S01]  /*0020*/  LDCU UR7, c[0x0][0x360] ;  /* 0x00006c00ff0777ac */ /* 0x000e620008000800 */
[----:B------:R-:W0:Y:S01]  /*0030*/  S2R R5, SR_TID.Y ;  /* 0x0000000000057919 */ /* 0x000e220000002200 */
[----:B------:R-:W0:Y:S01]  /*0040*/  LDCU UR5, c[0x0][0x364] ;  /* 0x00006c80ff0577ac */ /* 0x000e220008000800 */
[----:B------:R-:W2:Y:S01]  /*0050*/  S2R R0, SR_CTAID.X ;  /* 0x0000000000007919 */ /* 0x000ea20000002500 */
[----:B------:R-:W3:Y:S01]  /*0060*/  LDCU UR8, c[0x0][0x38c] ;  /* 0x00007180ff0877ac */ /* 0x000ee20008000800 */
[----:B------:R-:W2:Y:S01]  /*0070*/  S2R R3, SR_TID.X ;  /* 0x0000000000037919 */ /* 0x000ea20000002100 */
[----:B------:R-:W1:Y:S01]  /*0080*/  LDCU UR4, c[0x0][0x370] ;  /* 0x00006e00ff0477ac */ /* 0x000e620008000800 */
[----:B------:R-:W4:Y:S01]  /*0090*/  LDCU UR6, c[0x0][0x374] ;  /* 0x00006e80ff0677ac */ /* 0x000f220008000800 */
[----:B-1----:R-:W-:Y:S01]  /*00a0*/  UIMAD UR4, UR7, UR4, URZ ;  /* 0x00000004070472a4 */ /* 0x002fe2000f8e02ff */
[----:B0-----:R-:W-:Y:S01]  /*00b0*/  IMAD R2, R2, UR5, R5 ;  /* 0x0000000502027c24 */ /* 0x001fe2000f8e0205 */
[----:B----4-:R-:W-:-:S04]  /*00c0*/  UIMAD UR5, UR5, UR6, URZ ;  /* 0x00000006050572a4 */ /* 0x010fc8000f8e02ff */
[----:B---3--:R-:W-:Y:S01]  /*00d0*/  ISETP.GE.AND P0, PT, R2, UR8, PT ;  /* 0x0000000802007c0c */ /* 0x008fe2000bf06270 */
[----:B--2---:R-:W-:-:S12]  /*00e0*/  IMAD R0, R0, UR7, R3 ;  /* 0x0000000700007c24 */ /* 0x004fd8000f8e0203 */
[----:B------:R-:W-:Y:S05]  /*00f0*/  @P0 EXIT ;  /* 0x000000000000094d */ /* 0x000fea0003800000 */
[----:B------:R-:W0:Y:S01]  /*0100*/  LDCU UR6, c[0x0][0x390] ;  /* 0x00007200ff0677ac */ /* 0x000e220008000800 */
[----:B------:R-:W1:Y:S01]  /*0110*/  LDCU.64 UR14, c[0x0][0x358] ;  /* 0x00006b00ff0e77ac */ /* 0x000e620008000a00 */
[----:B0-----:R-:W-:-:S09]  /*0120*/  UISETP.GT.AND UP0, UPT, UR6, 0x1, UPT ;  /* 0x000000010600788c */ /* 0x001fd2000bf04270 */
[----:B-1----:R-:W-:Y:S05]  /*0130*/  BRA.U UP0, `(.L_x_0) ;  /* 0x0000000100487547 */ /* 0x002fea000b800000 */
.L_x_4:
[----:B------:R-:W0:Y:S01]  /*0140*/  LDC R8, c[0x0][0x388] ;  /* 0x0000e200ff087b82 */ /* 0x000e220000000800 */
[----:B------:R-:W-:Y:S01]  /*0150*/  BSSY.RECONVERGENT B0, `(.L_x_1) ;  /* 0x000000b000007945 */ /* 0x000fe20003800200 */
[----:B0-----:R-:W-:-:S13]  /*0160*/  ISETP.GE.AND P0, PT, R0, R8, PT ;  /* 0x000000080000720c */ /* 0x001fda0003f06270 */
[----:B------:R-:W-:Y:S05]  /*0170*/  @P0 BRA `(.L_x_2) ;  /* 0x0000000000200947 */ /* 0x000fea0003800000 */
[----:B------:R-:W0:Y:S01]  /*0180*/  LDC.64 R6, c[0x0][0x380] ;  /* 0x0000e000ff067b82 */ /* 0x000e220000000a00 */
[----:B------:R-:W-:-:S07]  /*0190*/  IMAD.MOV.U32 R3, RZ, RZ, R0 ;  /* 0x000000ffff037224 */ /* 0x000fce00078e0000 */
.L_x_3:
[----:B------:R-:W-:Y:S02]  /*01a0*/  IMAD R5, R2, R8, R3 ;  /* 0x0000000802057224 */ /* 0x000fe400078e0203 */
[----:B------:R-:W-:Y:S02]  /*01b0*/  VIADD R3, R3, UR4 ;  /* 0x0000000403037c36 */ /* 0x000fe40008000000 */
[----:B0-----:R-:W-:-:S03]  /*01c0*/  IMAD.WIDE R4, R5, 0x4, R6 ;  /* 0x0000000405047825 */ /* 0x001fc600078e0206 */
[----:B------:R-:W-:Y:S02]  /*01d0*/  ISETP.GE.AND P0, PT, R3, R8, PT ;  /* 0x000000080300720c */ /* 0x000fe40003f06270 */
[----:B------:R1:W-:Y:S11]  /*01e0*/  STG.E.U8 desc[UR14][R4.64+0x3], RZ ;  /* 0x000003ff04007986 */ /* 0x0003f6000c10110e */
[----:B-1----:R-:W-:Y:S05]  /*01f0*/  @!P0 BRA `(.L_x_3) ;  /* 0xfffffffc00e88947 */ /* 0x002fea000383ffff */
.L_x_2:
[----:B------:R-:W-:Y:S05]  /*0200*/  BSYNC.RECONVERGENT B0 ;  /* 0x0000000000007941 */ /* 0x000fea0003800200 */
.L_x_1:
[----:B------:R-:W0:Y:S01]  /*0210*/  LDCU UR6, c[0x0][0x38c] ;  /* 0x00007180ff0677ac */ /* 0x000e220008000800 */
[----:B------:R-:W-:-:S05]  /*0220*/  VIADD R2, R2, UR5 ;  /* 0x0000000502027c36 */ /* 0x000fca0008000000 */
[----:B0-----:R-:W-:-:S13]  /*0230*/  ISETP.GE.AND P0, PT, R2, UR6, PT ;  /* 0x0000000602007c0c */ /* 0x001fda000bf06270 */
[----:B------:R-:W-:Y:S05]  /*0240*/  @!P0 BRA `(.L_x_4) ;  /* 0xfffffffc00bc8947 */ /* 0x000fea000383ffff */
[----:B------:R-:W-:Y:S05]  /*0250*/  EXIT ;  /* 0x000000000000794d */ /* 0x000fea0003800000 */
.L_x_0:
[----:B------:R-:W-:Y:S02]  /*0260*/  UIADD3 UR9, UPT, UPT, UR6, 0x7, URZ ;  /* 0x0000000706097890 */ /* 0x000fe4000fffe0ff */
[----:B------:R-:W-:Y:S02]  /*0270*/  UIADD3 UR10, UPT, UPT, UR6, 0x3, URZ ;  /* 0x00000003060a7890 */ /* 0x000fe4000fffe0ff */
[----:B------:R-:W-:Y:S02]  /*0280*/  ULOP3.LUT UR7, UR9, 0x7, URZ, 0xc0, !UPT ;  /* 0x0000000709077892 */ /* 0x000fe4000f8ec0ff */
[----:B------:R-:W-:Y:S02]  /*0290*/  UIADD3 UR8, UPT, UPT, UR6, -0x1, URZ ;  /* 0xffffffff06087890 */ /* 0x000fe4000fffe0ff */
[----:B------:R-:W-:Y:S02]  /*02a0*/  ULOP3.LUT UR11, UR10, 0x3, URZ, 0xc0, !UPT ;  /* 0x000000030a0b7892 */ /* 0x000fe4000f8ec0ff */
[----:B------:R-:W-:-:S02]  /*02b0*/  UIADD3 UR7, UPT, UPT, UR7, -0x1, URZ ;  /* 0xffffffff07077890 */ /* 0x000fc4000fffe0ff */
[----:B------:R-:W-:Y:S02]  /*02c0*/  UIADD3 UR6, UPT, UPT, UR6, -0x2, URZ ;  /* 0xfffffffe06067890 */ /* 0x000fe4000fffe0ff */
[----:B------:R-:W-:Y:S02]  /*02d0*/  ULOP3.LUT UR12, UR8, 0xfffffff8, URZ, 0xc0, !UPT ;  /* 0xfffffff8080c7892 */ /* 0x000fe4000f8ec0ff */
[----:B------:R-:W-:Y:S02]  /*02e0*/  UISETP.NE.AND UP0, UPT, UR11, 0x1, UPT ;  /* 0x000000010b00788c */ /* 0x000fe4000bf05270 */
[----:B------:R-:W-:-:S11]  /*02f0*/  UISETP.GE.U32.AND UP1, UPT, UR7, 0x3, UPT ;  /* 0x000000030700788c */ /* 0x000fd6000bf26070 */
.L_x_13:
[----:B0-----:R-:W0:Y:S01]  /*0300*/  LDCU UR7, c[0x0][0x388] ;  /* 0x00007100ff0777ac */ /* 0x001e220008000800 */
[----:B------:R-:W-:Y:S01]  /*0310*/  BSSY.RECONVERGENT B0, `(.L_x_5) ;  /* 0x00000c5000007945 */ /* 0x000fe20003800200 */
[----:B0-----:R-:W-:-:S13]  /*0320*/  ISETP.GE.AND P0, PT, R0, UR7, PT ;  /* 0x0000000700007c0c */ /* 0x001fda000bf06270 */
[----:B------:R-:W-:Y:S05]  /*0330*/  @P0 BRA `(.L_x_6) ;  /* 0x0000000c00080947 */ /* 0x000fea0003800000 */
[----:B------:R-:W-:-:S07]  /*0340*/  IMAD.MOV.U32 R3, RZ, RZ, R0 ;  /* 0x000000ffff037224 */ /* 0x000fce00078e0000 */
.L_x_12:
[----:B0-----:R-:W0:Y:S01]  /*0350*/  LDC.64 R12, c[0x0][0x380] ;  /* 0x0000e000ff0c7b82 */ /* 0x001e220000000a00 */
[----:B------:R-:W1:Y:S01]  /*0360*/  LDCU UR7, c[0x0][0x388] ;  /* 0x00007100ff0777ac */ /* 0x000e620008000800 */
[----:B------:R-:W2:Y:S01]  /*0370*/  LDCU.128 UR16, c[0x3][0x300] ;  /* 0x00c06000ff1077ac */ /* 0x000ea20008000c00 */
[----:B------:R-:W3:Y:S01]  /*0380*/  LDCU.64 UR20, c[0x3][0x310] ;  /* 0x00c06200ff1477ac */ /* 0x000ee20008000a00 */
[----:B-1----:R-:W-:-:S04]  /*0390*/  IMAD R5, R2, UR7, R3 ;  /* 0x0000000702057c24 */ /* 0x002fc8000f8e0203 */
[----:B0-----:R-:W-:-:S05]  /*03a0*/  IMAD.WIDE R12, R5, 0x4, R12 ;  /* 0x00000004050c7825 */ /* 0x001fca00078e020c */
[----:B------:R-:W4:Y:S01]  /*03b0*/  LDG.E R16, desc[UR14][R12.64] ;  /* 0x0000000e0c107981 */ /* 0x000f22000c1e1900 */
[----:B------:R-:W-:Y:S01]  /*03c0*/  UISETP.GE.U32.AND UP2, UPT, UR6, 0x7, UPT ;  /* 0x000000070600788c */ /* 0x000fe2000bf46070 */
[----:B------:R-:W-:Y:S02]  /*03d0*/  VIADD R3, R3, UR4 ;  /* 0x0000000403037c36 */ /* 0x000fe40008000000 */
[----:B------:R-:W-:-:S03]  /*03e0*/  IMAD.MOV.U32 R26, RZ, RZ, RZ ;  /* 0x000000ffff1a7224 */ /* 0x000fc600078e00ff */
[----:B------:R-:W-:Y:S01]  /*03f0*/  ISETP.GE.AND P0, PT, R3, UR7, PT ;  /* 0x0000000703007c0c */ /* 0x000fe2000bf06270 */
[----:B----4-:R-:W2:Y:S08]  /*0400*/  I2F.F64.U8 R10, R16.B1 ;  /* 0x10000010000a7312 */ /* 0x010eb00000001800 */
[----:B------:R-:W0:Y:S01]  /*0410*/  I2F.F64.U8 R8, R16 ;  /* 0x0000001000087312 */ /* 0x000e220000001800 */
[----:B--2---:R-:W-:-:S07]  /*0420*/  DMUL R4, R10, UR18 ;  /* 0x000000120a047c28 */ /* 0x004fce0008000000 */
[----:B------:R-:W3:Y:S01]  /*0430*/  I2F.F64.U8 R6, R16.B2 ;  /* 0x2000001000067312 */ /* 0x000ee20000001800 */
[----:B0-----:R-:W-:-:S08]  /*0440*/  DFMA R4, R8, UR16, R4 ;  /* 0x0000001008047c2b */ /* 0x001fd00008000004 */
[----:B---3--:R-:W-:Y:S01]  /*0450*/  DFMA R14, R6, UR20, R4 ;  /* 0x00000014060e7c2b */ /* 0x008fe20008000004 */
[----:B------:R-:W-:Y:S01]  /*0460*/  IMAD.MOV.U32 R5, RZ, RZ, 0x1 ;  /* 0x00000001ff057424 */ /* 0x000fe200078e00ff */
[----:B------:R-:W-:Y:S09]  /*0470*/  BRA.U !UP2, `(.L_x_7) ;  /* 0x000000050a607547 */ /* 0x000ff2000b800000 */
[----:B------:R-:W-:Y:S02]  /*0480*/  IMAD.MOV.U32 R25, RZ, RZ, RZ ;  /* 0x000000ffff197224 */ /* 0x000fe400078e00ff */
[----:B------:R-:W-:Y:S02]  /*0490*/  IMAD.MOV.U32 R24, RZ, RZ, 0x368 ;  /* 0x00000368ff187424 */ /* 0x000fe400078e00ff */
[----:B------:R-:W-:-:S07]  /*04a0*/  IMAD.MOV.U32 R26, RZ, RZ, RZ ;  /* 0x000000ffff1a7224 */ /* 0x000fce00078e00ff */
.L_x_8:
[----:B------:R-:W0:Y:S08]  /*04b0*/  LDC.64 R18, c[0x3][R24+-0x48] ;  /* 0x00ffee0018127b82 */ /* 0x000e300000000a00 */
[----:B------:R-:W1:Y:S08]  /*04c0*/  LDC.64 R16, c[0x3][R24+-0x50] ;  /* 0x00ffec0018107b82 */ /* 0x000e700000000a00 */
[----:B------:R-:W2:Y:S01]  /*04d0*/  LDC.64 R20, c[0x3][R24+-0x40] ;  /* 0x00fff00018147b82 */ /* 0x000ea20000000a00 */
[----:B0-----:R-:W-:-:S07]  /*04e0*/  DMUL R18, R10, R18 ;  /* 0x000000120a127228 */ /* 0x001fce0000000000 */
[----:B------:R-:W0:Y:S01]  /*04f0*/  LDC.64 R4, c[0x3][R24+-0x30] ;  /* 0x00fff40018047b82 */ /* 0x000e220000000a00 */
[----:B-1----:R-:W-:-:S07]  /*0500*/  DFMA R18, R8, R16, R18 ;  /* 0x000000100812722b */ /* 0x002fce0000000012 */
[----:B------:R-:W1:Y:S01]  /*0510*/  LDC.64 R22, c[0x3][R24+-0x28] ;  /* 0x00fff60018167b82 */ /* 0x000e620000000a00 */
[----:B--2---:R-:W-:-:S07]  /*0520*/  DFMA R18, R6, R20, R18 ;  /* 0x000000140612722b */ /* 0x004fce0000000012 */
[----:B------:R-:W2:Y:S01]  /*0530*/  LDC.64 R16, c[0x3][R24+-0x38] ;  /* 0x00fff20018107b82 */ /* 0x000ea20000000a00 */
[----:B------:R-:W-:-:S07]  /*0540*/  DSETP.GEU.AND P5, PT, R14, R18, PT ;  /* 0x000000120e00722a */ /* 0x000fce0003fae000 */
[----:B------:R-:W3:Y:S01]  /*0550*/  LDC.64 R20, c[0x3][R24+-0x20] ;  /* 0x00fff80018147b82 */ /* 0x000ee20000000a00 */
[----:B------:R-:W-:Y:S02]  /*0560*/  FSEL R18, R18, R14, !P5 ;  /* 0x0000000e12127208 */ /* 0x000fe40006800000 */
[----:B------:R-:W-:Y:S01]  /*0570*/  FSEL R19, R19, R15, !P5 ;  /* 0x0000000f13137208 */ /* 0x000fe20006800000 */
[----:B0-----:R-:W-:-:S04]  /*0580*/  DMUL R14, R10, R4 ;  /* 0x000000040a0e7228 */ /* 0x001fc80000000000 */
[----:B------:R-:W0:Y:S01]  /*0590*/  LDC.64 R4, c[0x3][R24+-0x18] ;  /* 0x00fffa0018047b82 */ /* 0x000e220000000a00 */
[----:B------:R-:W-:-:S03]  /*05a0*/  @!P5 VIADD R26, R25, 0x1 ;  /* 0x00000001191ad836 */ /* 0x000fc60000000000 */
[----:B--2---:R-:W-:-:S04]  /*05b0*/  DFMA R14, R8, R16, R14 ;  /* 0x00000010080e722b */ /* 0x004fc8000000000e */
[----:B------:R-:W2:Y:S04]  /*05c0*/  LDC.64 R16, c[0x3][R24] ;  /* 0x00c0000018107b82 */ /* 0x000ea80000000a00 */
[----:B-1----:R-:W-:-:S04]  /*05d0*/  DFMA R22, R6, R22, R14 ;  /* 0x000000160616722b */ /* 0x002fc8000000000e */
[----:B------:R-:W1:Y:S04]  /*05e0*/  LDC.64 R14, c[0x3][R24+-0x10] ;  /* 0x00fffc00180e7b82 */ /* 0x000e680000000a00 */
[----:B------:R-:W-:Y:S02]  /*05f0*/  DSETP.GEU.AND P6, PT, R18, R22, PT ;  /* 0x000000161200722a */ /* 0x000fe40003fce000 */
[----:B0-----:R-:W-:-:S04]  /*0600*/  DMUL R4, R10, R4 ;  /* 0x000000040a047228 */ /* 0x001fc80000000000 */
[----:B------:R-:W-:Y:S02]  /*0610*/  FSEL R18, R22, R18, !P6 ;  /* 0x0000001216127208 */ /* 0x000fe40007000000 */
[----:B------:R-:W-:Y:S02]  /*0620*/  FSEL R19, R23, R19, !P6 ;  /* 0x0000001317137208 */ /* 0x000fe40007000000 */
[----:B---3--:R-:W-:Y:S01]  /*0630*/  DFMA R4, R8, R20, R4 ;  /* 0x000000140804722b */ /* 0x008fe20000000004 */
[----:B------:R-:W0:Y:S01]  /*0640*/  LDC.64 R22, c[0x3][R24+0x28] ;  /* 0x00c00a0018167b82 */ /* 0x000e220000000a00 */
[----:B--2---:R-:W-:Y:S02]  /*0650*/  DMUL R16, R10, R16 ;  /* 0x000000100a107228 */ /* 0x004fe40000000000 */
[----:B------:R-:W-:-:S04]  /*0660*/  @!P6 VIADD R26, R25, 0x2 ;  /* 0x00000002191ae836 */ /* 0x000fc80000000000 */
[----:B-1----:R-:W-:Y:S01]  /*0670*/  DFMA R4, R6, R14, R4 ;  /* 0x0000000e0604722b */ /* 0x002fe20000000004 */
[----:B------:R-:W1:Y:S07]  /*0680*/  LDC.64 R20, c[0x3][R24+-0x8] ;  /* 0x00fffe0018147b82 */ /* 0x000e6e0000000a00 */
[----:B------:R-:W-:Y:S01]  /*0690*/  DSETP.GEU.AND P4, PT, R18, R4, PT ;  /* 0x000000041200722a */ /* 0x000fe20003f8e000 */
[----:B------:R-:W2:-:S13]  /*06a0*/  LDC.64 R14, c[0x3][R24+0x8] ;  /* 0x00c00200180e7b82 */ /* 0x000e9a0000000a00 */
[----:B------:R-:W-:Y:S01]  /*06b0*/  @!P4 VIADD R26, R25, 0x3 ;  /* 0x00000003191ac836 */ /* 0x000fe20000000000 */
[----:B-1----:R-:W-:Y:S01]  /*06c0*/  DFMA R20, R8, R20, R16 ;  /* 0x000000140814722b */ /* 0x002fe20000000010 */
[----:B------:R-:W1:Y:S07]  /*06d0*/  LDC.64 R16, c[0x3][R24+0x18] ;  /* 0x00c0060018107b82 */ /* 0x000e6e0000000a00 */
[----:B--2---:R-:W-:Y:S01]  /*06e0*/  DFMA R14, R6, R14, R20 ;  /* 0x0000000e060e722b */ /* 0x004fe20000000014 */
[----:B------:R-:W-:-:S02]  /*06f0*/  FSEL R20, R4, R18, !P4 ;  /* 0x0000001204147208 */ /* 0x000fc40006000000 */
[----:B------:R-:W-:Y:S02]  /*0700*/  FSEL R21, R5, R19, !P4 ;  /* 0x0000001305157208 */ /* 0x000fe40006000000 */
[----:B------:R-:W2:Y:S04]  /*0710*/  LDC.64 R18, c[0x3][R24+0x10] ;  /* 0x00c0040018127b82 */ /* 0x000ea80000000a00 */
[----:B------:R-:W-:-:S04]  /*0720*/  DSETP.GEU.AND P3, PT, R20, R14, PT ;  /* 0x0000000e1400722a */ /* 0x000fc80003f6e000 */
[----:B------:R-:W3:Y:S02]  /*0730*/  LDC.64 R4, c[0x3][R24+0x30] ;  /* 0x00c00c0018047b82 */ /* 0x000ee40000000a00 */
[----:B------:R-:W-:Y:S02]  /*0740*/  FSEL R14, R14, R20, !P3 ;  /* 0x000000140e0e7208 */ /* 0x000fe40005800000 */
[----:B------:R-:W-:Y:S01]  /*0750*/  FSEL R15, R15, R21, !P3 ;  /* 0x000000150f0f7208 */ /* 0x000fe20005800000 */
[----:B-1----:R-:W-:-:S03]  /*0760*/  DMUL R16, R10, R16 ;  /* 0x000000100a107228 */ /* 0x002fc60000000000 */
[----:B------:R-:W1:Y:S02]  /*0770*/  LDC.64 R20, c[0x3][R24+0x20] ;  /* 0x00c0080018147b82 */ /* 0x000e640000000a00 */
[----:B------:R-:W-:-:S03]  /*0780*/  @!P3 VIADD R26, R25, 0x4 ;  /* 0x00000004191ab836 */ /* 0x000fc60000000000 */
[----:B--2---:R-:W-:-:S03]  /*0790*/  DFMA R16, R8, R18, R16 ;  /* 0x000000120810722b */ /* 0x004fc60000000010 */
[----:B------:R-:W2:Y:S01]  /*07a0*/  LDC.64 R18, c[0x3][R24+0x38] ;  /* 0x00c00e0018127b82 */ /* 0x000ea20000000a00 */
[----:B---3--:R-:W-:-:S04]  /*07b0*/  DMUL R4, R10, R4 ;  /* 0x000000040a047228 */ /* 0x008fc80000000000 */
[----:B-1----:R-:W-:-:S03]  /*07c0*/  DFMA R16, R6, R20, R16 ;  /* 0x000000140610722b */ /* 0x002fc60000000010 */
[----:B------:R-:W1:Y:S01]  /*07d0*/  LDC.64 R20, c[0x3][R24+0x48] ;  /* 0x00c0120018147b82 */ /* 0x000e620000000a00 */
[----:B0-----:R-:W-:-:S04]  /*07e0*/  DFMA R4, R8, R22, R4 ;  /* 0x000000160804722b */ /* 0x001fc80000000004 */
[----:B------:R-:W-:-:S03]  /*07f0*/  DSETP.GEU.AND P2, PT, R14, R16, PT ;  /* 0x000000100e00722a */ /* 0x000fc60003f4e000 */
[----:B------:R-:W0:Y:S01]  /*0800*/  LDC.64 R22, c[0x3][R24+0x40] ;  /* 0x00c0100018167b82 */ /* 0x000e220000000a00 */
[----:B--2---:R-:W-:Y:S02]  /*0810*/  DFMA R4, R6, R18, R4 ;  /* 0x000000120604722b */ /* 0x004fe40000000004 */
[----:B------:R-:W-:Y:S02]  /*0820*/  FSEL R14, R16, R14, !P2 ;  /* 0x0000000e100e7208 */ /* 0x000fe40005000000 */
[----:B------:R-:W-:-:S03]  /*0830*/  FSEL R15, R17, R15, !P2 ;  /* 0x0000000f110f7208 */ /* 0x000fc60005000000 */
[----:B------:R-:W2:Y:S03]  /*0840*/  LDC.64 R16, c[0x3][R24+0x50] ;  /* 0x00c0140018107b82 */ /* 0x000ea60000000a00 */
[----:B------:R-:W-:Y:S01]  /*0850*/  DSETP.GEU.AND P1, PT, R14, R4, PT ;  /* 0x000000040e00722a */ /* 0x000fe20003f2e000 */
[----:B------:R-:W-:Y:S01]  /*0860*/  @!P2 VIADD R26, R25, 0x5 ;  /* 0x00000005191aa836 */ /* 0x000fe20000000000 */
[----:B-1----:R-:W-:-:S03]  /*0870*/  DMUL R20, R10, R20 ;  /* 0x000000140a147228 */ /* 0x002fc60000000000 */
[----:B------:R1:W3:Y:S01]  /*0880*/  LDC.64 R18, c[0x3][R24+0x60] ;  /* 0x00c0180018127b82 */ /* 0x0002e20000000a00 */
[----:B------:R-:W-:Y:S02]  /*0890*/  FSEL R4, R4, R14, !P1 ;  /* 0x0000000e04047208 */ /* 0x000fe40004800000 */
[----:B------:R-:W-:Y:S02]  /*08a0*/  FSEL R5, R5, R15, !P1 ;  /* 0x0000000f05057208 */ /* 0x000fe40004800000 */
[----:B0-----:R-:W-:-:S03]  /*08b0*/  DFMA R20, R8, R22, R20 ;  /* 0x000000160814722b */ /* 0x001fc60000000014 */
[----:B------:R1:W0:Y:S01]  /*08c0*/  LDC.64 R14, c[0x3][R24+0x68] ;  /* 0x00c01a00180e7b82 */ /* 0x0002220000000a00 */
[----:B------:R-:W-:-:S04]  /*08d0*/  @!P1 VIADD R26, R25, 0x6 ;  /* 0x00000006191a9836 */ /* 0x000fc80000000000 */
[----:B--2---:R-:W-:-:S03]  /*08e0*/  DFMA R16, R6, R16, R20 ;  /* 0x000000100610722b */ /* 0x004fc60000000014 */
[----:B------:R1:W2:Y:S05]  /*08f0*/  LDC.64 R22, c[0x3][R24+0x58] ;  /* 0x00c0160018167b82 */ /* 0x0002aa0000000a00 */
[----:B------:R-:W-:Y:S01]  /*0900*/  DSETP.GEU.AND P5, PT, R4, R16, PT ;  /* 0x000000100400722a */ /* 0x000fe20003fae000 */
[----:B-1----:R-:W-:Y:S01]  /*0910*/  VIADD R24, R24, 0xc0 ;  /* 0x000000c018187836 */ /* 0x002fe20000000000 */
[----:B---3--:R-:W-:-:S04]  /*0920*/  DMUL R18, R10, R18 ;  /* 0x000000120a127228 */ /* 0x008fc80000000000 */
[----:B------:R-:W-:Y:S02]  /*0930*/  FSEL R4, R16, R4, !P5 ;  /* 0x0000000410047208 */ /* 0x000fe40006800000 */
[----:B------:R-:W-:-:S06]  /*0940*/  FSEL R5, R17, R5, !P5 ;  /* 0x0000000511057208 */ /* 0x000fcc0006800000 */
[C---:B------:R-:W-:Y:S02]  /*0950*/  @!P5 VIADD R26, R25.reuse, 0x7 ;  /* 0x00000007191ad836 */ /* 0x040fe40000000000 */
[----:B------:R-:W-:Y:S01]  /*0960*/  VIADD R25, R25, 0x8 ;  /* 0x0000000819197836 */ /* 0x000fe20000000000 */
[----:B--2---:R-:W-:-:S04]  /*0970*/  DFMA R18, R8, R22, R18 ;  /* 0x000000160812722b */ /* 0x004fc80000000012 */
[----:B------:R-:W-:-:S04]  /*0980*/  ISETP.NE.AND P2, PT, R25, UR12, PT ;  /* 0x0000000c19007c0c */ /* 0x000fc8000bf45270 */
[----:B0-----:R-:W-:-:S08]  /*0990*/  DFMA R14, R6, R14, R18 ;  /* 0x0000000e060e722b */ /* 0x001fd00000000012 */
[----:B------:R-:W-:-:S06]  /*09a0*/  DSETP.GEU.AND P1, PT, R4, R14, PT ;  /* 0x0000000e0400722a */ /* 0x000fcc0003f2e000 */
[----:B------:R-:W-:Y:S02]  /*09b0*/  FSEL R14, R14, R4, !P1 ;  /* 0x000000040e0e7208 */ /* 0x000fe40004800000 */
[----:B------:R-:W-:Y:S02]  /*09c0*/  FSEL R15, R15, R5, !P1 ;  /* 0x000000050f0f7208 */ /* 0x000fe40004800000 */
[----:B------:R-:W-:Y:S01]  /*09d0*/  SEL R26, R25, R26, !P1 ;  /* 0x0000001a191a7207 */ /* 0x000fe20004800000 */
[----:B------:R-:W-:Y:S06]  /*09e0*/  @P2 BRA `(.L_x_8) ;  /* 0xfffffff800b02947 */ /* 0x000fec000383ffff */
[----:B------:R-:W-:-:S07]  /*09f0*/  VIADD R5, R25, 0x1 ;  /* 0x0000000119057836 */ /* 0x000fce0000000000 */
.L_x_7:
[----:B------:R-:W-:-:S09]  /*0a00*/  ULOP3.LUT UP2, URZ, UR8, 0x7, URZ, 0xc0, !UPT ;  /* 0x0000000708ff7892 */ /* 0x000fd2000f84c0ff */
[----:B------:R-:W-:Y:S05]  /*0a10*/  BRA.U !UP2, `(.L_x_9) ;  /* 0x000000050a487547 */ /* 0x000fea000b800000 */
[----:B------:R-:W-:Y:S01]  /*0a20*/  ULOP3.LUT UP2, URZ, UR9, 0x3, URZ, 0xc0, !UPT ;  /* 0x0000000309ff7892 */ /* 0x000fe2000f84c0ff */
[----:B------:R-:W-:Y:S10]  /*0a30*/  BRA.U !UP1, `(.L_x_10) ;  /* 0x0000000109ac7547 */ /* 0x000ff4000b800000 */
[----:B------:R-:W-:-:S04]  /*0a40*/  IMAD.MOV.U32 R4, RZ, RZ, 0x300 ;  /* 0x00000300ff047424 */ /* 0x000fc800078e00ff */
[----:B------:R-:W-:-:S04]  /*0a50*/  IMAD R4, R5, 0x18, R4 ;  /* 0x0000001805047824 */ /* 0x000fc800078e0204 */
        /* <DEDUP_REMOVED lines=11> */
[----:B0-----:R-:W-:Y:S01]  /*0b10*/  DMUL R20, R10, R20 ;  /* 0x000000140a147228 */ /* 0x001fe20000000000 */
[----:B------:R-:W-:Y:S02]  /*0b20*/  FSEL R14, R22, R14, !P1 ;  /* 0x0000000e160e7208 */ /* 0x000fe40004800000 */
[----:B------:R-:W-:-:S04]  /*0b30*/  FSEL R15, R23, R15, !P1 ;  /* 0x0000000f170f7208 */ /* 0x000fc80004800000 */
[----:B------:R-:W0:Y:S01]  /*0b40*/  LDC.64 R22, c[0x3][R4+0x38] ;  /* 0x00c00e0004167b82 */ /* 0x000e220000000a00 */
[----:B------:R-:W-:Y:S01]  /*0b50*/  SEL R26, R5, R26, !P1 ;  /* 0x0000001a051a7207 */ /* 0x000fe20004800000 */
[----:B--2---:R-:W-:-:S06]  /*0b60*/  DFMA R18, R8, R18, R20 ;  /* 0x000000120812722b */ /* 0x004fcc0000000014 */
[----:B------:R-:W2:Y:S02]  /*0b70*/  LDC.64 R20, c[0x3][R4+0x50] ;  /* 0x00c0140004147b82 */ /* 0x000ea40000000a00 */
[----:B---3--:R-:W-:-:S06]  /*0b80*/  DFMA R16, R6, R16, R18 ;  /* 0x000000100610722b */ /* 0x008fcc0000000012 */
[----:B------:R-:W3:Y:S02]  /*0b90*/  LDC.64 R18, c[0x3][R4+0x40] ;  /* 0x00c0100004127b82 */ /* 0x000ee40000000a00 */
[----:B------:R-:W-:Y:S02]  /*0ba0*/  DSETP.GEU.AND P2, PT, R14, R16, PT ;  /* 0x000000100e00722a */ /* 0x000fe40003f4e000 */
[----:B0-----:R-:W-:-:S04]  /*0bb0*/  DMUL R22, R10, R22 ;  /* 0x000000160a167228 */ /* 0x001fc80000000000 */
[----:B------:R-:W-:Y:S02]  /*0bc0*/  FSEL R14, R16, R14, !P2 ;  /* 0x0000000e100e7208 */ /* 0x000fe40005000000 */
[----:B------:R-:W-:Y:S02]  /*0bd0*/  FSEL R15, R17, R15, !P2 ;  /* 0x0000000f110f7208 */ /* 0x000fe40005000000 */
[----:B-1----:R-:W-:Y:S01]  /*0be0*/  DFMA R22, R8, R24, R22 ;  /* 0x000000180816722b */ /* 0x002fe20000000016 */
[----:B------:R-:W0:Y:S01]  /*0bf0*/  LDC.64 R24, c[0x3][R4+0x48] ;  /* 0x00c0120004187b82 */ /* 0x000e220000000a00 */
[----:B--2---:R-:W-:Y:S02]  /*0c00*/  DMUL R20, R10, R20 ;  /* 0x000000140a147228 */ /* 0x004fe40000000000 */
[----:B------:R-:W-:-:S04]  /*0c10*/  @!P2 VIADD R26, R5, 0x1 ;  /* 0x00000001051aa836 */ /* 0x000fc80000000000 */
[----:B---3--:R-:W-:Y:S02]  /*0c20*/  DFMA R18, R6, R18, R22 ;  /* 0x000000120612722b */ /* 0x008fe40000000016 */
[----:B------:R-:W1:Y:S06]  /*0c30*/  LDC.64 R22, c[0x3][R4+0x58] ;  /* 0x00c0160004167b82 */ /* 0x000e6c0000000a00 */
[----:B------:R-:W-:-:S06]  /*0c40*/  DSETP.GEU.AND P3, PT, R14, R18, PT ;  /* 0x000000120e00722a */ /* 0x000fcc0003f6e000 */
[----:B------:R-:W-:Y:S02]  /*0c50*/  FSEL R14, R18, R14, !P3 ;  /* 0x0000000e120e7208 */ /* 0x000fe40005800000 */
[----:B------:R-:W-:Y:S01]  /*0c60*/  FSEL R15, R19, R15, !P3 ;  /* 0x0000000f130f7208 */ /* 0x000fe20005800000 */
[----:B0-----:R-:W-:-:S05]  /*0c70*/  DFMA R20, R8, R24, R20 ;  /* 0x000000180814722b */ /* 0x001fca0000000014 */
[----:B------:R-:W-:-:S03]  /*0c80*/  @!P3 VIADD R26, R5, 0x2 ;  /* 0x00000002051ab836 */ /* 0x000fc60000000000 */
[----:B-1----:R-:W-:-:S08]  /*0c90*/  DFMA R22, R6, R22, R20 ;  /* 0x000000160616722b */ /* 0x002fd00000000014 */
[----:B------:R-:W-:-:S06]  /*0ca0*/  DSETP.GEU.AND P4, PT, R14, R22, PT ;  /* 0x000000160e00722a */ /* 0x000fcc0003f8e000 */
[----:B------:R-:W-:Y:S02]  /*0cb0*/  FSEL R14, R22, R14, !P4 ;  /* 0x0000000e160e7208 */ /* 0x000fe40006000000 */
[----:B------:R-:W-:-:S06]  /*0cc0*/  FSEL R15, R23, R15, !P4 ;  /* 0x0000000f170f7208 */ /* 0x000fcc0006000000 */
[C---:B------:R-:W-:Y:S02]  /*0cd0*/  @!P4 VIADD R26, R5.reuse, 0x3 ;  /* 0x00000003051ac836 */ /* 0x040fe40000000000 */
[----:B------:R-:W-:-:S07]  /*0ce0*/  VIADD R5, R5, 0x4 ;  /* 0x0000000405057836 */ /* 0x000fce0000000000 */
.L_x_10:
[----:B------:R-:W-:Y:S05]  /*0cf0*/  BRA.U !UP2, `(.L_x_9) ;  /* 0x000000010a907547 */ /* 0x000fea000b800000 */
[----:B------:R-:W-:Y:S01]  /*0d00*/  ULOP3.LUT UP2, URZ, UR10, 0x1, URZ, 0xc0, !UPT ;  /* 0x000000010aff7892 */ /* 0x000fe2000f84c0ff */
[----:B------:R-:W-:Y:S10]  /*0d10*/  BRA.U !UP0, `(.L_x_11) ;  /* 0x00000001085c7547 */ /* 0x000ff4000b800000 */
[----:B------:R-:W-:-:S04]  /*0d20*/  IMAD.MOV.U32 R4, RZ, RZ, 0x300 ;  /* 0x00000300ff047424 */ /* 0x000fc800078e00ff */
[----:B------:R-:W-:-:S04]  /*0d30*/  IMAD R4, R5, 0x18, R4 ;  /* 0x0000001805047824 */ /* 0x000fc800078e0204 */
[----:B------:R-:W0:Y:S08]  /*0d40*/  LDC.64 R18, c[0x3][R4+0x8] ;  /* 0x00c0020004127b82 */ /* 0x000e300000000a00 */
[----:B------:R-:W1:Y:S08]  /*0d50*/  LDC.64 R20, c[0x3][R4] ;  /* 0x00c0000004147b82 */ /* 0x000e700000000a00 */
[----:B------:R-:W2:Y:S08]  /*0d60*/  LDC.64 R22, c[0x3][R4+0x20] ;  /* 0x00c0080004167b82 */ /* 0x000eb00000000a00 */
[----:B------:R-:W3:Y:S01]  /*0d70*/  LDC.64 R24, c[0x3][R4+0x10] ;  /* 0x00c0040004187b82 */ /* 0x000ee20000000a00 */
[----:B0-----:R-:W-:-:S07]  /*0d80*/  DMUL R18, R10, R18 ;  /* 0x000000120a127228 */ /* 0x001fce0000000000 */
[----:B------:R-:W0:Y:S01]  /*0d90*/  LDC.64 R16, c[0x3][R4+0x18] ;  /* 0x00c0060004107b82 */ /* 0x000e220000000a00 */
[----:B-1----:R-:W-:-:S07]  /*0da0*/  DFMA R18, R8, R20, R18 ;  /* 0x000000140812722b */ /* 0x002fce0000000012 */
[----:B------:R-:W1:Y:S01]  /*0db0*/  LDC.64 R20, c[0x3][R4+0x28] ;  /* 0x00c00a0004147b82 */ /* 0x000e620000000a00 */
[----:B--2---:R-:W-:Y:S02]  /*0dc0*/  DMUL R22, R10, R22 ;  /* 0x000000160a167228 */ /* 0x004fe40000000000 */
[----:B---3--:R-:W-:-:S06]  /*0dd0*/  DFMA R18, R6, R24, R18 ;  /* 0x000000180612722b */ /* 0x008fcc0000000012 */
[----:B0-----:R-:W-:Y:S02]  /*0de0*/  DFMA R16, R8, R16, R22 ;  /* 0x000000100810722b */ /* 0x001fe40000000016 */
[----:B------:R-:W-:-:S06]  /*0df0*/  DSETP.GEU.AND P1, PT, R14, R18, PT ;  /* 0x000000120e00722a */ /* 0x000fcc0003f2e000 */
[----:B-1----:R-:W-:Y:S01]  /*0e00*/  DFMA R16, R6, R20, R16 ;  /* 0x000000140610722b */ /* 0x002fe20000000010 */
[----:B------:R-:W-:Y:S02]  /*0e10*/  FSEL R14, R18, R14, !P1 ;  /* 0x0000000e120e7208 */ /* 0x000fe40004800000 */
[----:B------:R-:W-:Y:S02]  /*0e20*/  FSEL R15, R19, R15, !P1 ;  /* 0x0000000f130f7208 */ /* 0x000fe40004800000 */
[----:B------:R-:W-:-:S04]  /*0e30*/  SEL R26, R5, R26, !P1 ;  /* 0x0000001a051a7207 */ /* 0x000fc80004800000 */
[----:B------:R-:W-:-:S06]  /*0e40*/  DSETP.GEU.AND P2, PT, R14, R16, PT ;  /* 0x000000100e00722a */ /* 0x000fcc0003f4e000 */
[----:B------:R-:W-:Y:S02]  /*0e50*/  FSEL R14, R16, R14, !P2 ;  /* 0x0000000e100e7208 */ /* 0x000fe40005000000 */
[----:B------:R-:W-:-:S06]  /*0e60*/  FSEL R15, R17, R15, !P2 ;  /* 0x0000000f110f7208 */ /* 0x000fcc0005000000 */
[C---:B------:R-:W-:Y:S02]  /*0e70*/  @!P2 VIADD R26, R5.reuse, 0x1 ;  /* 0x00000001051aa836 */ /* 0x040fe40000000000 */
[----:B------:R-:W-:-:S07]  /*0e80*/  VIADD R5, R5, 0x2 ;  /* 0x0000000205057836 */ /* 0x000fce0000000000 */
.L_x_11:
[----:B------:R-:W-:Y:S05]  /*0e90*/  BRA.U !UP2, `(.L_x_9) ;  /* 0x000000010a287547 */ /* 0x000fea000b800000 */
[----:B------:R-:W-:-:S04]  /*0ea0*/  IMAD.MOV.U32 R4, RZ, RZ, 0x300 ;  /* 0x00000300ff047424 */ /* 0x000fc800078e00ff */
[----:B------:R-:W-:-:S04]  /*0eb0*/  IMAD R4, R5, 0x18, R4 ;  /* 0x0000001805047824 */ /* 0x000fc800078e0204 */
[----:B------:R-:W0:Y:S08]  /*0ec0*/  LDC.64 R20, c[0x3][R4+0x8] ;  /* 0x00c0020004147b82 */ /* 0x000e300000000a00 */
[----:B------:R-:W1:Y:S08]  /*0ed0*/  LDC.64 R18, c[0x3][R4] ;  /* 0x00c0000004127b82 */ /* 0x000e700000000a00 */
[----:B------:R-:W2:Y:S01]  /*0ee0*/  LDC.64 R16, c[0x3][R4+0x10] ;  /* 0x00c0040004107b82 */ /* 0x000ea20000000a00 */
[----:B0-----:R-:W-:-:S08]  /*0ef0*/  DMUL R20, R10, R20 ;  /* 0x000000140a147228 */ /* 0x001fd00000000000 */
[----:B-1----:R-:W-:-:S08]  /*0f00*/  DFMA R18, R8, R18, R20 ;  /* 0x000000120812722b */ /* 0x002fd00000000014 */
[----:B--2---:R-:W-:-:S08]  /*0f10*/  DFMA R16, R6, R16, R18 ;  /* 0x000000100610722b */ /* 0x004fd00000000012 */
[----:B------:R-:W-:-:S06]  /*0f20*/  DSETP.GEU.AND P1, PT, R14, R16, PT ;  /* 0x000000100e00722a */ /* 0x000fcc0003f2e000 */
[----:B------:R-:W-:-:S08]  /*0f30*/  SEL R26, R5, R26, !P1 ;  /* 0x0000001a051a7207 */ /* 0x000fd00004800000 */
.L_x_9:
[----:B------:R0:W-:Y:S01]  /*0f40*/  STG.E.U8 desc[UR14][R12.64+0x3], R26 ;  /* 0x0000031a0c007986 */ /* 0x0001e2000c10110e */
[----:B------:R-:W-:Y:S05]  /*0f50*/  @!P0 BRA `(.L_x_12) ;  /* 0xfffffff000fc8947 */ /* 0x000fea000383ffff */
.L_x_6:
[----:B------:R-:W-:Y:S05]  /*0f60*/  BSYNC.RECONVERGENT B0 ;  /* 0x0000000000007941 */ /* 0x000fea0003800200 */
.L_x_5:
[----:B------:R-:W1:Y:S01]  /*0f70*/  LDCU UR7, c[0x0][0x38c] ;  /* 0x00007180ff0777ac */ /* 0x000e620008000800 */
[----:B------:R-:W-:-:S05]  /*0f80*/  VIADD R2, R2, UR5 ;  /* 0x0000000502027c36 */ /* 0x000fca0008000000 */
[----:B-1----:R-:W-:-:S13]  /*0f90*/  ISETP.GE.AND P0, PT, R2, UR7, PT ;  /* 0x0000000702007c0c */ /* 0x002fda000bf06270 */
[----:B------:R-:W-:Y:S05]  /*0fa0*/  @!P0 BRA `(.L_x_13) ;  /* 0xfffffff000d48947 */ /* 0x000fea000383ffff */
[----:B------:R-:W-:Y:S05]  /*0fb0*/  EXIT ;  /* 0x000000000000794d */ /* 0x000fea0003800000 */
.L_x_14:
[----:B------:R-:W-:-:S00]  /*0fc0*/  BRA `(.L_x_14) ;  /* 0xfffffffc00fc7947 */ /* 0x000fc0000383ffff */
[----:B------:R-:W-:-:S00]  /*0fd0*/  NOP ;  /* 0x0000000000007918 */ /* 0x000fc00000000000 */
        /* <DEDUP_REMOVED lines=10> */
.L_x_15:


//--------------------- .nv.shared.reserved.0     --------------------------
	.section	.nv.shared.reserved.0,"aw",@nobits
	.weak		__nv_reservedSMEM_offset_0_alias
	.size		__nv_reservedSMEM_offset_0_alias, 0, 64
	.other		__nv_reservedSMEM_offset_0_alias,@"STO_CUDA_RESERVED_SHARED STV_DEFAULT"
__nv_reservedSMEM_offset_0_alias:
	.zero		0
	.zero		64


//--------------------- .nv.constant0._Z6kernelP6uchar4iii --------------------------
	.section	.nv.constant0._Z6kernelP6uchar4iii,"a",@progbits
	.sectionflags	@""
	.align	4
.nv.constant0._Z6kernelP6uchar4iii:
	.zero		916


//--------------------- SYMBOLS --------------------------

	.type		.nv.reservedSmem.offset0,@object
	.size		.nv.reservedSmem.offset0,0x4
